//
// Generated by NVIDIA NVVM Compiler
//
// Compiler Build ID: CL-36424714
// Cuda compilation tools, release 13.0, V13.0.88
// Based on NVVM 20.0.0
//

.version 9.0
.target sm_100
.address_size 64

	// .globl	_Z12processArrayPfS_S_
.global .align 4 .b8 __cudart_i2opi_f[24] = {65, 144, 67, 60, 153, 149, 98, 219, 192, 221, 52, 245, 209, 87, 39, 252, 41, 21, 68, 78, 110, 131, 249, 162};

.visible .entry _Z12processArrayPfS_S_(
	.param .u64 .ptr .align 1 _Z12processArrayPfS_S__param_0,
	.param .u64 .ptr .align 1 _Z12processArrayPfS_S__param_1,
	.param .u64 .ptr .align 1 _Z12processArrayPfS_S__param_2
)
{
	.local .align 4 .b8 	__local_depot0[28];
	.reg .b64 	%SP;
	.reg .b64 	%SPL;
	.reg .pred 	%p<11>;
	.reg .b32 	%r<48>;
	.reg .b32 	%f<36>;
	.reg .b64 	%rd<32>;
	.reg .b64 	%fd<3>;

	mov.u64 	%SPL, __local_depot0;
	ld.param.u64 	%rd9, [_Z12processArrayPfS_S__param_0];
	ld.param.u64 	%rd10, [_Z12processArrayPfS_S__param_1];
	ld.param.u64 	%rd11, [_Z12processArrayPfS_S__param_2];
	add.u64 	%rd1, %SPL, 0;
	mov.u32 	%r18, %tid.x;
	mov.u32 	%r19, %ctaid.x;
	mov.u32 	%r20, %ntid.x;
	mad.lo.s32 	%r1, %r19, %r20, %r18;
	setp.gt.s32 	%p1, %r1, 25599999;
	@%p1 bra 	$L__BB0_12;
	cvta.to.global.u64 	%rd13, %rd9;
	cvta.to.global.u64 	%rd14, %rd10;
	mul.wide.s32 	%rd15, %r1, 4;
	add.s64 	%rd16, %rd13, %rd15;
	ld.global.f32 	%f11, [%rd16];
	add.s64 	%rd17, %rd14, %rd15;
	ld.global.f32 	%f12, [%rd17];
	mul.f32 	%f1, %f11, %f12;
	mov.f32 	%f34, 0f00000000;
	mov.b32 	%r43, 0;
	mov.u64 	%rd18, __cudart_i2opi_f;
$L__BB0_2:
	cvt.rn.f32.u32 	%f13, %r43;
	add.f32 	%f3, %f1, %f13;
	mul.f32 	%f14, %f3, 0f3F22F983;
	cvt.rni.s32.f32 	%r47, %f14;
	cvt.rn.f32.s32 	%f15, %r47;
	fma.rn.f32 	%f16, %f15, 0fBFC90FDA, %f3;
	fma.rn.f32 	%f17, %f15, 0fB3A22168, %f16;
	fma.rn.f32 	%f35, %f15, 0fA7C234C5, %f17;
	abs.f32 	%f5, %f3;
	setp.ltu.f32 	%p2, %f5, 0f47CE4780;
	@%p2 bra 	$L__BB0_10;
	setp.neu.f32 	%p3, %f5, 0f7F800000;
	@%p3 bra 	$L__BB0_5;
	mov.f32 	%f20, 0f00000000;
	mul.rn.f32 	%f35, %f3, %f20;
	mov.b32 	%r47, 0;
	bra.uni 	$L__BB0_10;
$L__BB0_5:
	mov.b32 	%r4, %f3;
	shl.b32 	%r23, %r4, 8;
	or.b32  	%r5, %r23, -2147483648;
	mov.b64 	%rd31, 0;
	mov.b32 	%r44, 0;
	mov.u64 	%rd29, %rd18;
	mov.u64 	%rd30, %rd1;
$L__BB0_6:
	.pragma "nounroll";
	ld.global.nc.u32 	%r24, [%rd29];
	mad.wide.u32 	%rd20, %r24, %r5, %rd31;
	shr.u64 	%rd31, %rd20, 32;
	st.local.u32 	[%rd30], %rd20;
	add.s32 	%r44, %r44, 1;
	add.s64 	%rd30, %rd30, 4;
	add.s64 	%rd29, %rd29, 4;
	setp.ne.s32 	%p4, %r44, 6;
	@%p4 bra 	$L__BB0_6;
	shr.u32 	%r25, %r4, 23;
	st.local.u32 	[%rd1+24], %rd31;
	and.b32  	%r8, %r25, 31;
	and.b32  	%r26, %r25, 224;
	add.s32 	%r27, %r26, -128;
	shr.u32 	%r28, %r27, 5;
	mul.wide.u32 	%rd21, %r28, 4;
	sub.s64 	%rd8, %rd1, %rd21;
	ld.local.u32 	%r45, [%rd8+24];
	ld.local.u32 	%r46, [%rd8+20];
	setp.eq.s32 	%p5, %r8, 0;
	@%p5 bra 	$L__BB0_9;
	shf.l.wrap.b32 	%r45, %r46, %r45, %r8;
	ld.local.u32 	%r29, [%rd8+16];
	shf.l.wrap.b32 	%r46, %r29, %r46, %r8;
$L__BB0_9:
	shr.u32 	%r30, %r45, 30;
	shf.l.wrap.b32 	%r31, %r46, %r45, 2;
	shl.b32 	%r32, %r46, 2;
	shr.u32 	%r33, %r31, 31;
	add.s32 	%r34, %r33, %r30;
	neg.s32 	%r35, %r34;
	setp.lt.s32 	%p6, %r4, 0;
	selp.b32 	%r47, %r35, %r34, %p6;
	xor.b32  	%r36, %r31, %r4;
	shr.s32 	%r37, %r31, 31;
	xor.b32  	%r38, %r37, %r31;
	xor.b32  	%r39, %r37, %r32;
	cvt.u64.u32 	%rd22, %r38;
	shl.b64 	%rd23, %rd22, 32;
	cvt.u64.u32 	%rd24, %r39;
	or.b64  	%rd25, %rd23, %rd24;
	cvt.rn.f64.s64 	%fd1, %rd25;
	mul.f64 	%fd2, %fd1, 0d3BF921FB54442D19;
	cvt.rn.f32.f64 	%f18, %fd2;
	neg.f32 	%f19, %f18;
	setp.lt.s32 	%p7, %r36, 0;
	selp.f32 	%f35, %f19, %f18, %p7;
$L__BB0_10:
	mul.rn.f32 	%f21, %f35, %f35;
	and.b32  	%r41, %r47, 1;
	setp.eq.b32 	%p8, %r41, 1;
	selp.f32 	%f22, 0f3F800000, %f35, %p8;
	fma.rn.f32 	%f23, %f21, %f22, 0f00000000;
	fma.rn.f32 	%f24, %f21, 0f37CBAC00, 0fBAB607ED;
	selp.f32 	%f25, %f24, 0fB94D4153, %p8;
	selp.f32 	%f26, 0f3D2AAABB, 0f3C0885E4, %p8;
	fma.rn.f32 	%f27, %f25, %f21, %f26;
	selp.f32 	%f28, 0fBEFFFFFF, 0fBE2AAAA8, %p8;
	fma.rn.f32 	%f29, %f27, %f21, %f28;
	fma.rn.f32 	%f30, %f29, %f23, %f22;
	and.b32  	%r42, %r47, 2;
	setp.eq.s32 	%p9, %r42, 0;
	mov.f32 	%f31, 0f00000000;
	sub.f32 	%f32, %f31, %f30;
	selp.f32 	%f33, %f30, %f32, %p9;
	add.f32 	%f34, %f34, %f33;
	add.s32 	%r43, %r43, 1;
	setp.ne.s32 	%p10, %r43, 100;
	@%p10 bra 	$L__BB0_2;
	cvta.to.global.u64 	%rd26, %rd11;
	add.s64 	%rd28, %rd26, %rd15;
	st.global.f32 	[%rd28], %f34;
$L__BB0_12:
	ret;

}


// ===== COMPILED SASS (sm_100) =====

	.target	sm_100

	.elftype	@"ET_EXEC"


//--------------------- .note.nv.tkinfo           --------------------------
	.section	.note.nv.tkinfo,"",@"SHT_NOTE"
	.sectionflags	@"SHF_NOTE_NV_TKINFO"
	.tkinfo
        /*0018*/ 	.word	0x00000002
        /*0030*/ 	.string	""
        /*0030*/ 	.string	"ptxas"
        /*0030*/ 	.string	"Cuda compilation tools, release 13.0, V13.0.88"
        /*0030*/ 	.string	"Build cuda_13.0.r13.0/compiler.36424714_0"
        /*0030*/ 	.string	"-arch sm_100 -m 64 "



//--------------------- .note.nv.cuinfo           --------------------------
	.section	.note.nv.cuinfo,"",@"SHT_NOTE"
	.sectionflags	@"SHF_NOTE_NV_CUINFO"
        /*0018*/ 	.short	0x0002
        /*001a*/ 	.short	0x0064
        /*001c*/ 	.short	0x0082
	.zero		2


//--------------------- .nv.info                  --------------------------
	.section	.nv.info,"",@"SHT_CUDA_INFO"
	.align	4


	//----- nvinfo : EIATTR_REGCOUNT
	.align		4
        /*0000*/ 	.byte	0x04, 0x2f
        /*0002*/ 	.short	(.L_2 - .L_1)
	.align		4
.L_1:
        /*0004*/ 	.word	index@(_Z12processArrayPfS_S_)
        /*0008*/ 	.word	0x00000015


	//----- nvinfo : EIATTR_FRAME_SIZE
	.align		4
.L_2:
        /*000c*/ 	.byte	0x04, 0x11
        /*000e*/ 	.short	(.L_4 - .L_3)
	.align		4
.L_3:
        /*0010*/ 	.word	index@(_Z12processArrayPfS_S_)
        /*0014*/ 	.word	0x00000000


	//----- nvinfo : EIATTR_MIN_STACK_SIZE
	.align		4
.L_4:
        /*0018*/ 	.byte	0x04, 0x12
        /*001a*/ 	.short	(.L_6 - .L_5)
	.align		4
.L_5:
        /*001c*/ 	.word	index@(_Z12processArrayPfS_S_)
        /*0020*/ 	.word	0x00000000
.L_6:


//--------------------- .nv.compat                --------------------------
	.section	.nv.compat,"",@"SHT_CUDA_COMPAT_INFO"
	.align	4
        /*0000*/ 	.byte	0x02, 0x09, 0x00, 0x00, 0x02, 0x02, 0x01, 0x00, 0x02, 0x05, 0x05, 0x00, 0x03, 0x07, 0x01, 0x01
        /*0010*/ 	.byte	0x02, 0x03, 0x00, 0x00, 0x02, 0x06, 0x01, 0x00, 0x04, 0x0b, 0x08, 0x00, 0x01, 0x00, 0x00, 0x00
        /*0020*/ 	.byte	0x00, 0x00, 0x00, 0x00


//--------------------- .nv.info._Z12processArrayPfS_S_ --------------------------
	.section	.nv.info._Z12processArrayPfS_S_,"",@"SHT_CUDA_INFO"
	.sectionflags	@""
	.align	4


	//----- nvinfo : EIATTR_CUDA_API_VERSION
	.align		4
        /*0000*/ 	.byte	0x04, 0x37
        /*0002*/ 	.short	(.L_8 - .L_7)
.L_7:
        /*0004*/ 	.word	0x00000082


	//----- nvinfo : EIATTR_KPARAM_INFO
	.align		4
.L_8:
        /*0008*/ 	.byte	0x04, 0x17
        /*000a*/ 	.short	(.L_10 - .L_9)
.L_9:
        /*000c*/ 	.word	0x00000000
        /*0010*/ 	.short	0x0002
        /*0012*/ 	.short	0x0010
        /*0014*/ 	.byte	0x00, 0xf5, 0x21, 0x00


	//----- nvinfo : EIATTR_KPARAM_INFO
	.align		4
.L_10:
        /*0018*/ 	.byte	0x04, 0x17
        /*001a*/ 	.short	(.L_12 - .L_11)
.L_11:
        /*001c*/ 	.word	0x00000000
        /*0020*/ 	.short	0x0001
        /*0022*/ 	.short	0x0008
        /*0024*/ 	.byte	0x00, 0xf5, 0x21, 0x00


	//----- nvinfo : EIATTR_KPARAM_INFO
	.align		4
.L_12:
        /*0028*/ 	.byte	0x04, 0x17
        /*002a*/ 	.short	(.L_14 - .L_13)
.L_13:
        /*002c*/ 	.word	0x00000000
        /*0030*/ 	.short	0x0000
        /*0032*/ 	.short	0x0000
        /*0034*/ 	.byte	0x00, 0xf5, 0x21, 0x00


	//----- nvinfo : EIATTR_SPARSE_MMA_MASK
	.align		4
.L_14:
        /*0038*/ 	.byte	0x03, 0x50
        /*003a*/ 	.short	0x0000


	//----- nvinfo : EIATTR_MAXREG_COUNT
	.align		4
        /*003c*/ 	.byte	0x03, 0x1b
        /*003e*/ 	.short	0x00ff


	//----- nvinfo : EIATTR_MERCURY_ISA_VERSION
	.align		4
        /*0040*/ 	.byte	0x03, 0x5f
        /*0042*/ 	.short	0x0101


	//----- nvinfo : EIATTR_VRC_CTA_INIT_COUNT
	.align		4
        /*0044*/ 	.byte	0x02, 0x4a
	.zero		1
	.zero		1


	//----- nvinfo : EIATTR_EXIT_INSTR_OFFSETS
	.align		4
        /*0048*/ 	.byte	0x04, 0x1c
        /*004a*/ 	.short	(.L_16 - .L_15)


	//   ....[0]....
.L_15:
        /*004c*/ 	.word	0x00000060


	//   ....[1]....
        /*0050*/ 	.word	0x00000950


	//----- nvinfo : EIATTR_CRS_STACK_SIZE
	.align		4
.L_16:
        /*0054*/ 	.byte	0x04, 0x1e
        /*0056*/ 	.short	(.L_18 - .L_17)
.L_17:
        /*0058*/ 	.word	0x00000000


	//----- nvinfo : EIATTR_CBANK_PARAM_SIZE
	.align		4
.L_18:
        /*005c*/ 	.byte	0x03, 0x19
        /*005e*/ 	.short	0x0018


	//----- nvinfo : EIATTR_PARAM_CBANK
	.align		4
        /*0060*/ 	.byte	0x04, 0x0a
        /*0062*/ 	.short	(.L_20 - .L_19)
	.align		4
.L_19:
        /*0064*/ 	.word	index@(.nv.constant0._Z12processArrayPfS_S_)
        /*0068*/ 	.short	0x0380
        /*006a*/ 	.short	0x0018


	//----- nvinfo : EIATTR_SW_WAR
	.align		4
.L_20:
        /*006c*/ 	.byte	0x04, 0x36
        /*006e*/ 	.short	(.L_22 - .L_21)
.L_21:
        /*0070*/ 	.word	0x00000008
.L_22:


//--------------------- .nv.callgraph             --------------------------
	.section	.nv.callgraph,"",@"SHT_CUDA_CALLGRAPH"
	.align	4
	.sectionentsize	8
	.align		4
        /*0000*/ 	.word	0x00000000
	.align		4
        /*0004*/ 	.word	0xffffffff
	.align		4
        /*0008*/ 	.word	0x00000000
	.align		4
        /*000c*/ 	.word	0xfffffffe
	.align		4
        /*0010*/ 	.word	0x00000000
	.align		4
        /*0014*/ 	.word	0xfffffffd
	.align		4
        /*0018*/ 	.word	0x00000000
	.align		4
        /*001c*/ 	.word	0xfffffffc


//--------------------- .nv.constant4             --------------------------
	.section	.nv.constant4,"a",@progbits
	.align	8
	.align		8
.nv.constant4:
        /*0000*/ 	.dword	__cudart_i2opi_f


//--------------------- .text._Z12processArrayPfS_S_ --------------------------
	.section	.text._Z12processArrayPfS_S_,"ax",@progbits
	.align	128
        .global         _Z12processArrayPfS_S_
        .type           _Z12processArrayPfS_S_,@function
        .size           _Z12processArrayPfS_S_,(.L_x_7 - _Z12processArrayPfS_S_)
        .other          _Z12processArrayPfS_S_,@"STO_CUDA_ENTRY STV_DEFAULT"
_Z12processArrayPfS_S_:
.text._Z12processArrayPfS_S_:
[----:B------:R-:W-:Y:S01]  /*0000*/  LDC R1, c[0x0][0x37c] ;  /* 0x0000df00ff017b82 */ /* 0x000fe20000000800 */
[----:B------:R-:W0:Y:S07]  /*0010*/  S2R R2, SR_TID.X ;  /* 0x0000000000027919 */ /* 0x000e2e0000002100 */
[----:B------:R-:W0:Y:S08]  /*0020*/  S2UR UR4, SR_CTAID.X ;  /* 0x00000000000479c3 */ /* 0x000e300000002500 */
[----:B------:R-:W0:Y:S02]  /*0030*/  LDC R3, c[0x0][0x360] ;  /* 0x0000d800ff037b82 */ /* 0x000e240000000800 */
[----:B0-----:R-:W-:-:S05]  /*0040*/  IMAD R2, R3, UR4, R2 ;  /* 0x0000000403027c24 */ /* 0x001fca000f8e0202 */
[----:B------:R-:W-:-:S13]  /*0050*/  ISETP.GT.AND P0, PT, R2, 0x1869fff, PT ;  /* 0x01869fff0200780c */ /* 0x000fda0003f04270 */
[----:B------:R-:W-:Y:S05]  /*0060*/  @P0 EXIT ;  /* 0x000000000000094d */ /* 0x000fea0003800000 */
[----:B------:R-:W0:Y:S01]  /*0070*/  LDC.64 R8, c[0x0][0x388] ;  /* 0x0000e200ff087b82 */ /* 0x000e220000000a00 */
[----:B------:R-:W1:Y:S07]  /*0080*/  LDCU.64 UR8, c[0x0][0x358] ;  /* 0x00006b00ff0877ac */ /* 0x000e6e0008000a00 */
[----:B------:R-:W2:Y:S01]  /*0090*/  LDC.64 R6, c[0x0][0x380] ;  /* 0x0000e000ff067b82 */ /* 0x000ea20000000a00 */
[----:B0-----:R-:W-:-:S06]  /*00a0*/  IMAD.WIDE R8, R2, 0x4, R8 ;  /* 0x0000000402087825 */ /* 0x001fcc00078e0208 */
[----:B-1----:R-:W3:Y:S01]  /*00b0*/  LDG.E R9, desc[UR8][R8.64] ;  /* 0x0000000808097981 */ /* 0x002ee2000c1e1900 */
[----:B--2---:R-:W-:-:S05]  /*00c0*/  IMAD.WIDE R6, R2, 0x4, R6 ;  /* 0x0000000402067825 */ /* 0x004fca00078e0206 */
[----:B------:R-:W3:Y:S01]  /*00d0*/  LDG.E R4, desc[UR8][R6.64] ;  /* 0x0000000806047981 */ /* 0x000ee2000c1e1900 */
[----:B------:R-:W-:Y:S01]  /*00e0*/  IMAD.MOV.U32 R3, RZ, RZ, RZ ;  /* 0x000000ffff037224 */ /* 0x000fe200078e00ff */
[----:B------:R-:W-:Y:S01]  /*00f0*/  UMOV UR4, URZ ;  /* 0x000000ff00047c82 */ /* 0x000fe20008000000 */
[----:B---3--:R-:W-:-:S07]  /*0100*/  FMUL R4, R4, R9 ;  /* 0x0000000904047220 */ /* 0x008fce0000400000 */
.L_x_5:
[----:B------:R-:W-:Y:S01]  /*0110*/  I2FP.F32.U32 R7, UR4 ;  /* 0x0000000400077c45 */ /* 0x000fe20008201000 */
[----:B------:R-:W-:Y:S04]  /*0120*/  BSSY.RECONVERGENT B0, `(.L_x_0) ;  /* 0x000006a000007945 */ /* 0x000fe80003800200 */
[----:B------:R-:W-:-:S04]  /*0130*/  FADD R0, R4, R7 ;  /* 0x0000000704007221 */ /* 0x000fc80000000000 */
[C---:B------:R-:W-:Y:S01]  /*0140*/  FMUL R6, R0.reuse, 0.63661974668502807617 ;  /* 0x3f22f98300067820 */ /* 0x040fe20000400000 */
[----:B------:R-:W-:-:S03]  /*0150*/  FSETP.GE.AND P0, PT, |R0|, 105615, PT ;  /* 0x47ce47800000780b */ /* 0x000fc60003f06200 */
[----:B------:R-:W0:Y:S02]  /*0160*/  F2I.NTZ R10, R6 ;  /* 0x00000006000a7305 */ /* 0x000e240000203100 */
[----:B0-----:R-:W-:-:S05]  /*0170*/  I2FP.F32.S32 R7, R10 ;  /* 0x0000000a00077245 */ /* 0x001fca0000201400 */
[----:B------:R-:W-:-:S04]  /*0180*/  FFMA R8, R7, -1.5707962512969970703, R0 ;  /* 0xbfc90fda07087823 */ /* 0x000fc80000000000 */
[----:B------:R-:W-:-:S04]  /*0190*/  FFMA R8, R7, -7.5497894158615963534e-08, R8 ;  /* 0xb3a2216807087823 */ /* 0x000fc80000000008 */
[----:B------:R-:W-:Y:S01]  /*01a0*/  FFMA R8, R7, -5.3903029534742383927e-15, R8 ;  /* 0xa7c234c507087823 */ /* 0x000fe20000000008 */
[----:B------:R-:W-:Y:S06]  /*01b0*/  @!P0 BRA `(.L_x_1) ;  /* 0x0000000400808947 */ /* 0x000fec0003800000 */
[----:B------:R-:W-:-:S13]  /*01c0*/  FSETP.NEU.AND P0, PT, |R0|, +INF , PT ;  /* 0x7f8000000000780b */ /* 0x000fda0003f0d200 */
[----:B------:R-:W-:Y:S01]  /*01d0*/  @!P0 FMUL R8, RZ, R0 ;  /* 0x00000000ff088220 */ /* 0x000fe20000400000 */
[----:B------:R-:W-:Y:S01]  /*01e0*/  @!P0 IMAD.MOV.U32 R10, RZ, RZ, RZ ;  /* 0x000000ffff0a8224 */ /* 0x000fe200078e00ff */
[----:B------:R-:W-:Y:S06]  /*01f0*/  @!P0 BRA `(.L_x_1) ;  /* 0x0000000400708947 */ /* 0x000fec0003800000 */
[----:B------:R-:W-:Y:S02]  /*0200*/  IMAD.SHL.U32 R7, R0, 0x100, RZ ;  /* 0x0000010000077824 */ /* 0x000fe400078e00ff */
[----:B------:R-:W-:Y:S02]  /*0210*/  HFMA2 R18, -RZ, RZ, 0, 0 ;  /* 0x00000000ff127431 */ /* 0x000fe400000001ff */
[----:B------:R-:W-:Y:S01]  /*0220*/  IMAD.MOV.U32 R6, RZ, RZ, RZ ;  /* 0x000000ffff067224 */ /* 0x000fe200078e00ff */
[----:B------:R-:W0:Y:S01]  /*0230*/  LDCU.64 UR10, c[0x4][URZ] ;  /* 0x01000000ff0a77ac */ /* 0x000e220008000a00 */
[----:B------:R-:W-:Y:S01]  /*0240*/  LOP3.LUT R17, R7, 0x80000000, RZ, 0xfc, !PT ;  /* 0x8000000007117812 */ /* 0x000fe200078efcff */
[----:B------:R-:W-:Y:S01]  /*0250*/  UMOV UR6, URZ ;  /* 0x000000ff00067c82 */ /* 0x000fe20008000000 */
[----:B------:R-:W-:-:S05]  /*0260*/  UMOV UR5, URZ ;  /* 0x000000ff00057c82 */ /* 0x000fca0008000000 */
.L_x_2:
[----:B0-----:R-:W-:Y:S02]  /*0270*/  IMAD.U32 R10, RZ, RZ, UR10 ;  /* 0x0000000aff0a7e24 */ /* 0x001fe4000f8e00ff */
[----:B------:R-:W-:-:S05]  /*0280*/  IMAD.U32 R11, RZ, RZ, UR11 ;  /* 0x0000000bff0b7e24 */ /* 0x000fca000f8e00ff */
[----:B------:R-:W2:Y:S01]  /*0290*/  LDG.E.CONSTANT R8, desc[UR8][R10.64] ;  /* 0x000000080a087981 */ /* 0x000ea2000c1e9900 */
[----:B------:R-:W-:Y:S01]  /*02a0*/  UIADD3 UR5, UPT, UPT, UR5, 0x1, URZ ;  /* 0x0000000105057890 */ /* 0x000fe2000fffe0ff */
[C---:B------:R-:W-:Y:S01]  /*02b0*/  ISETP.EQ.AND P0, PT, R18.reuse, RZ, PT ;  /* 0x000000ff1200720c */ /* 0x040fe20003f02270 */
[----:B------:R-:W-:Y:S01]  /*02c0*/  UIADD3 UR10, UP1, UPT, UR10, 0x4, URZ ;  /* 0x000000040a0a7890 */ /* 0x000fe2000ff3e0ff */
[C---:B------:R-:W-:Y:S01]  /*02d0*/  ISETP.EQ.AND P1, PT, R18.reuse, 0x4, PT ;  /* 0x000000041200780c */ /* 0x040fe20003f22270 */
[----:B------:R-:W-:Y:S01]  /*02e0*/  UISETP.NE.AND UP0, UPT, UR5, 0x6, UPT ;  /* 0x000000060500788c */ /* 0x000fe2000bf05270 */
[C---:B------:R-:W-:Y:S01]  /*02f0*/  ISETP.EQ.AND P2, PT, R18.reuse, 0x8, PT ;  /* 0x000000081200780c */ /* 0x040fe20003f42270 */
[----:B------:R-:W-:Y:S01]  /*0300*/  UIADD3.X UR11, UPT, UPT, URZ, UR11, URZ, UP1, !UPT ;  /* 0x0000000bff0b7290 */ /* 0x000fe20008ffe4ff */
[C---:B------:R-:W-:Y:S02]  /*0310*/  ISETP.EQ.AND P3, PT, R18.reuse, 0xc, PT ;  /* 0x0000000c1200780c */ /* 0x040fe40003f62270 */
[----:B------:R-:W-:-:S02]  /*0320*/  ISETP.EQ.AND P4, PT, R18, 0x10, PT ;  /* 0x000000101200780c */ /* 0x000fc40003f82270 */
[C---:B------:R-:W-:Y:S02]  /*0330*/  ISETP.EQ.AND P5, PT, R18.reuse, 0x14, PT ;  /* 0x000000141200780c */ /* 0x040fe40003fa2270 */
[----:B------:R-:W-:Y:S01]  /*0340*/  IADD3 R18, PT, PT, R18, 0x4, RZ ;  /* 0x0000000412127810 */ /* 0x000fe20007ffe0ff */
[----:B--2---:R-:W-:-:S03]  /*0350*/  IMAD.WIDE.U32 R8, R8, R17, RZ ;  /* 0x0000001108087225 */ /* 0x004fc600078e00ff */
[----:B------:R-:W-:-:S04]  /*0360*/  IADD3 R7, P6, PT, R8, R6, RZ ;  /* 0x0000000608077210 */ /* 0x000fc80007fde0ff */
[----:B------:R-:W-:Y:S01]  /*0370*/  IADD3.X R6, PT, PT, R9, UR6, RZ, P6, !PT ;  /* 0x0000000609067c10 */ /* 0x000fe2000b7fe4ff */
[--C-:B------:R-:W-:Y:S01]  /*0380*/  @P0 IMAD.MOV.U32 R5, RZ, RZ, R7.reuse ;  /* 0x000000ffff050224 */ /* 0x100fe200078e0007 */
[----:B------:R-:W-:Y:S01]  /*0390*/  @P2 MOV R15, R7 ;  /* 0x00000007000f2202 */ /* 0x000fe20000000f00 */
[--C-:B------:R-:W-:Y:S02]  /*03a0*/  @P1 IMAD.MOV.U32 R14, RZ, RZ, R7.reuse ;  /* 0x000000ffff0e1224 */ /* 0x100fe400078e0007 */
[--C-:B------:R-:W-:Y:S02]  /*03b0*/  @P3 IMAD.MOV.U32 R16, RZ, RZ, R7.reuse ;  /* 0x000000ffff103224 */ /* 0x100fe400078e0007 */
[--C-:B------:R-:W-:Y:S02]  /*03c0*/  @P4 IMAD.MOV.U32 R12, RZ, RZ, R7.reuse ;  /* 0x000000ffff0c4224 */ /* 0x100fe400078e0007 */
[----:B------:R-:W-:Y:S01]  /*03d0*/  @P5 IMAD.MOV.U32 R13, RZ, RZ, R7 ;  /* 0x000000ffff0d5224 */ /* 0x000fe200078e0007 */
[----:B------:R-:W-:Y:S06]  /*03e0*/  BRA.U UP0, `(.L_x_2) ;  /* 0xfffffffd00a07547 */ /* 0x000fec000b83ffff */
[----:B------:R-:W-:Y:S01]  /*03f0*/  SHF.R.U32.HI R7, RZ, 0x17, R0 ;  /* 0x00000017ff077819 */ /* 0x000fe20000011600 */
[----:B------:R-:W-:Y:S03]  /*0400*/  BSSY.RECONVERGENT B1, `(.L_x_3) ;  /* 0x0000029000017945 */ /* 0x000fe60003800200 */
[C---:B------:R-:W-:Y:S02]  /*0410*/  LOP3.LUT R8, R7.reuse, 0xe0, RZ, 0xc0, !PT ;  /* 0x000000e007087812 */ /* 0x040fe400078ec0ff */
[----:B------:R-:W-:-:S03]  /*0420*/  LOP3.LUT P6, RZ, R7, 0x1f, RZ, 0xc0, !PT ;  /* 0x0000001f07ff7812 */ /* 0x000fc600078cc0ff */
[----:B------:R-:W-:-:S05]  /*0430*/  VIADD R8, R8, 0xffffff80 ;  /* 0xffffff8008087836 */ /* 0x000fca0000000000 */
[----:B------:R-:W-:-:S05]  /*0440*/  SHF.R.U32.HI R8, RZ, 0x5, R8 ;  /* 0x00000005ff087819 */ /* 0x000fca0000011608 */
[----:B------:R-:W-:-:S05]  /*0450*/  IMAD.U32 R11, R8, -0x4, RZ ;  /* 0xfffffffc080b7824 */ /* 0x000fca00078e00ff */
[C---:B------:R-:W-:Y:S02]  /*0460*/  ISETP.EQ.AND P3, PT, R11.reuse, -0x18, PT ;  /* 0xffffffe80b00780c */ /* 0x040fe40003f62270 */
[C---:B------:R-:W-:Y:S02]  /*0470*/  ISETP.EQ.AND P4, PT, R11.reuse, -0x14, PT ;  /* 0xffffffec0b00780c */ /* 0x040fe40003f82270 */
[C---:B------:R-:W-:Y:S02]  /*0480*/  ISETP.EQ.AND P2, PT, R11.reuse, -0x10, PT ;  /* 0xfffffff00b00780c */ /* 0x040fe40003f42270 */
[C---:B------:R-:W-:Y:S02]  /*0490*/  ISETP.EQ.AND P1, PT, R11.reuse, -0xc, PT ;  /* 0xfffffff40b00780c */ /* 0x040fe40003f22270 */
[C---:B------:R-:W-:Y:S02]  /*04a0*/  ISETP.EQ.AND P0, PT, R11.reuse, -0x8, PT ;  /* 0xfffffff80b00780c */ /* 0x040fe40003f02270 */
[----:B------:R-:W-:-:S03]  /*04b0*/  ISETP.EQ.AND P5, PT, R11, RZ, PT ;  /* 0x000000ff0b00720c */ /* 0x000fc60003fa2270 */
[----:B------:R-:W-:Y:S01]  /*04c0*/  @P3 IMAD.MOV.U32 R8, RZ, RZ, R5 ;  /* 0x000000ffff083224 */ /* 0x000fe200078e0005 */
[C---:B------:R-:W-:Y:S01]  /*04d0*/  ISETP.EQ.AND P3, PT, R11.reuse, -0x4, PT ;  /* 0xfffffffc0b00780c */ /* 0x040fe20003f62270 */
[----:B------:R-:W-:Y:S01]  /*04e0*/  @P4 IMAD.MOV.U32 R8, RZ, RZ, R14 ;  /* 0x000000ffff084224 */ /* 0x000fe200078e000e */
[----:B------:R-:W-:Y:S01]  /*04f0*/  @P4 MOV R9, R5 ;  /* 0x0000000500094202 */ /* 0x000fe20000000f00 */
[----:B------:R-:W-:Y:S01]  /*0500*/  @P2 IMAD.MOV.U32 R8, RZ, RZ, R15 ;  /* 0x000000ffff082224 */ /* 0x000fe200078e000f */
[----:B------:R-:W-:Y:S01]  /*0510*/  ISETP.EQ.AND P4, PT, R11, 0x4, PT ;  /* 0x000000040b00780c */ /* 0x000fe20003f82270 */
[----:B------:R-:W-:Y:S02]  /*0520*/  @P1 IMAD.MOV.U32 R8, RZ, RZ, R16 ;  /* 0x000000ffff081224 */ /* 0x000fe400078e0010 */
[----:B------:R-:W-:Y:S02]  /*0530*/  @P0 IMAD.MOV.U32 R8, RZ, RZ, R12 ;  /* 0x000000ffff080224 */ /* 0x000fe400078e000c */
[----:B------:R-:W-:Y:S01]  /*0540*/  @P2 IMAD.MOV.U32 R9, RZ, RZ, R14 ;  /* 0x000000ffff092224 */ /* 0x000fe200078e000e */
[----:B------:R-:W-:Y:S01]  /*0550*/  @P1 MOV R9, R15 ;  /* 0x0000000f00091202 */ /* 0x000fe20000000f00 */
[----:B------:R-:W-:-:S02]  /*0560*/  @P0 IMAD.MOV.U32 R9, RZ, RZ, R16 ;  /* 0x000000ffff090224 */ /* 0x000fc400078e0010 */
[--C-:B------:R-:W-:Y:S01]  /*0570*/  @P3 IMAD.MOV.U32 R8, RZ, RZ, R13.reuse ;  /* 0x000000ffff083224 */ /* 0x100fe200078e000d */
[----:B------:R-:W-:Y:S01]  /*0580*/  @P3 MOV R9, R12 ;  /* 0x0000000c00093202 */ /* 0x000fe20000000f00 */
[----:B------:R-:W-:Y:S02]  /*0590*/  @P5 IMAD.MOV.U32 R8, RZ, RZ, R6 ;  /* 0x000000ffff085224 */ /* 0x000fe400078e0006 */
[----:B------:R-:W-:Y:S01]  /*05a0*/  @P5 IMAD.MOV.U32 R9, RZ, RZ, R13 ;  /* 0x000000ffff095224 */ /* 0x000fe200078e000d */
[----:B------:R-:W-:Y:S01]  /*05b0*/  @P4 MOV R9, R6 ;  /* 0x0000000600094202 */ /* 0x000fe20000000f00 */
[----:B------:R-:W-:Y:S01]  /*05c0*/  IMAD.MOV.U32 R10, RZ, RZ, R8 ;  /* 0x000000ffff0a7224 */ /* 0x000fe200078e0008 */
[----:B------:R-:W-:Y:S06]  /*05d0*/  @!P6 BRA `(.L_x_4) ;  /* 0x00000000002ce947 */ /* 0x000fec0003800000 */
[----:B------:R-:W-:Y:S01]  /*05e0*/  @P2 IMAD.MOV.U32 R8, RZ, RZ, R5 ;  /* 0x000000ffff082224 */ /* 0x000fe200078e0005 */
[----:B------:R-:W-:Y:S01]  /*05f0*/  LOP3.LUT R7, R7, 0x1f, RZ, 0xc0, !PT ;  /* 0x0000001f07077812 */ /* 0x000fe200078ec0ff */
[----:B------:R-:W-:Y:S01]  /*0600*/  @P1 IMAD.MOV.U32 R8, RZ, RZ, R14 ;  /* 0x000000ffff081224 */ /* 0x000fe200078e000e */
[----:B------:R-:W-:Y:S01]  /*0610*/  @P0 MOV R8, R15 ;  /* 0x0000000f00080202 */ /* 0x000fe20000000f00 */
[----:B------:R-:W-:Y:S01]  /*0620*/  @P3 IMAD.MOV.U32 R8, RZ, RZ, R16 ;  /* 0x000000ffff083224 */ /* 0x000fe200078e0010 */
[----:B------:R-:W-:Y:S01]  /*0630*/  ISETP.EQ.AND P0, PT, R11, 0x8, PT ;  /* 0x000000080b00780c */ /* 0x000fe20003f02270 */
[----:B------:R-:W-:Y:S01]  /*0640*/  @P5 IMAD.MOV.U32 R8, RZ, RZ, R12 ;  /* 0x000000ffff085224 */ /* 0x000fe200078e000c */
[----:B------:R-:W-:Y:S01]  /*0650*/  SHF.L.W.U32.HI R10, R9, R7, R10 ;  /* 0x00000007090a7219 */ /* 0x000fe20000010e0a */
[----:B------:R-:W-:-:S10]  /*0660*/  @P4 IMAD.MOV.U32 R8, RZ, RZ, R13 ;  /* 0x000000ffff084224 */ /* 0x000fd400078e000d */
[----:B------:R-:W-:-:S04]  /*0670*/  @P0 MOV R8, R6 ;  /* 0x0000000600080202 */ /* 0x000fc80000000f00 */
[----:B------:R-:W-:-:S07]  /*0680*/  SHF.L.W.U32.HI R9, R8, R7, R9 ;  /* 0x0000000708097219 */ /* 0x000fce0000010e09 */
.L_x_4:
[----:B------:R-:W-:Y:S05]  /*0690*/  BSYNC.RECONVERGENT B1 ;  /* 0x0000000000017941 */ /* 0x000fea0003800200 */
.L_x_3:
[C---:B------:R-:W-:Y:S01]  /*06a0*/  SHF.L.W.U32.HI R11, R9.reuse, 0x2, R10 ;  /* 0x00000002090b7819 */ /* 0x040fe20000010e0a */
[----:B------:R-:W-:Y:S01]  /*06b0*/  IMAD.SHL.U32 R9, R9, 0x4, RZ ;  /* 0x0000000409097824 */ /* 0x000fe200078e00ff */
[----:B------:R-:W-:Y:S01]  /*06c0*/  UMOV UR6, 0x54442d19 ;  /* 0x54442d1900067882 */ /* 0x000fe20000000000 */
[----:B------:R-:W-:Y:S01]  /*06d0*/  UMOV UR7, 0x3bf921fb ;  /* 0x3bf921fb00077882 */ /* 0x000fe20000000000 */
[----:B------:R-:W-:Y:S02]  /*06e0*/  SHF.R.S32.HI R6, RZ, 0x1f, R11 ;  /* 0x0000001fff067819 */ /* 0x000fe4000001140b */
[----:B------:R-:W-:Y:S02]  /*06f0*/  ISETP.GE.AND P0, PT, R0, RZ, PT ;  /* 0x000000ff0000720c */ /* 0x000fe40003f06270 */
[C---:B------:R-:W-:Y:S02]  /*0700*/  LOP3.LUT R8, R6.reuse, R9, RZ, 0x3c, !PT ;  /* 0x0000000906087212 */ /* 0x040fe400078e3cff */
[----:B------:R-:W-:-:S02]  /*0710*/  LOP3.LUT R9, R6, R11, RZ, 0x3c, !PT ;  /* 0x0000000b06097212 */ /* 0x000fc400078e3cff */
[----:B------:R-:W-:Y:S02]  /*0720*/  SHF.R.U32.HI R10, RZ, 0x1e, R10 ;  /* 0x0000001eff0a7819 */ /* 0x000fe4000001160a */
[----:B------:R-:W0:Y:S01]  /*0730*/  I2F.F64.S64 R6, R8 ;  /* 0x0000000800067312 */ /* 0x000e220000301c00 */
[C---:B------:R-:W-:Y:S02]  /*0740*/  LOP3.LUT R0, R11.reuse, R0, RZ, 0x3c, !PT ;  /* 0x000000000b007212 */ /* 0x040fe400078e3cff */
[----:B------:R-:W-:Y:S02]  /*0750*/  LEA.HI R10, R11, R10, RZ, 0x1 ;  /* 0x0000000a0b0a7211 */ /* 0x000fe400078f08ff */
[----:B------:R-:W-:-:S03]  /*0760*/  ISETP.GE.AND P1, PT, R0, RZ, PT ;  /* 0x000000ff0000720c */ /* 0x000fc60003f26270 */
[----:B------:R-:W-:-:S04]  /*0770*/  IMAD.MOV R0, RZ, RZ, -R10 ;  /* 0x000000ffff007224 */ /* 0x000fc800078e0a0a */
[----:B------:R-:W-:Y:S01]  /*0780*/  @!P0 IMAD.MOV.U32 R10, RZ, RZ, R0 ;  /* 0x000000ffff0a8224 */ /* 0x000fe200078e0000 */
[----:B0-----:R-:W-:-:S10]  /*0790*/  DMUL R6, R6, UR6 ;  /* 0x0000000606067c28 */ /* 0x001fd40008000000 */
[----:B------:R-:W0:Y:S02]  /*07a0*/  F2F.F32.F64 R6, R6 ;  /* 0x0000000600067310 */ /* 0x000e240000301000 */
[----:B0-----:R-:W-:-:S07]  /*07b0*/  FSEL R8, -R6, R6, !P1 ;  /* 0x0000000606087208 */ /* 0x001fce0004800100 */
.L_x_1:
[----:B------:R-:W-:Y:S05]  /*07c0*/  BSYNC.RECONVERGENT B0 ;  /* 0x0000000000007941 */ /* 0x000fea0003800200 */
.L_x_0:
[----:B------:R-:W-:Y:S01]  /*07d0*/  MOV R0, 0x37cbac00 ;  /* 0x37cbac0000007802 */ /* 0x000fe20000000f00 */
[----:B------:R-:W-:Y:S01]  /*07e0*/  FMUL R7, R8, R8 ;  /* 0x0000000808077220 */ /* 0x000fe20000400000 */
[C---:B------:R-:W-:Y:S01]  /*07f0*/  LOP3.LUT R6, R10.reuse, 0x1, RZ, 0xc0, !PT ;  /* 0x000000010a067812 */ /* 0x040fe200078ec0ff */
[----:B------:R-:W-:Y:S01]  /*0800*/  IMAD.MOV.U32 R18, RZ, RZ, 0x3d2aaabb ;  /* 0x3d2aaabbff127424 */ /* 0x000fe200078e00ff */
[----:B------:R-:W-:Y:S01]  /*0810*/  LOP3.LUT P1, RZ, R10, 0x2, RZ, 0xc0, !PT ;  /* 0x000000020aff7812 */ /* 0x000fe2000782c0ff */
[----:B------:R-:W-:Y:S01]  /*0820*/  FFMA R0, R7, R0, -0.0013887860113754868507 ;  /* 0xbab607ed07007423 */ /* 0x000fe20000000000 */
[----:B------:R-:W-:Y:S01]  /*0830*/  ISETP.NE.U32.AND P0, PT, R6, 0x1, PT ;  /* 0x000000010600780c */ /* 0x000fe20003f05070 */
[----:B------:R-:W-:Y:S01]  /*0840*/  IMAD.MOV.U32 R11, RZ, RZ, 0x3effffff ;  /* 0x3effffffff0b7424 */ /* 0x000fe200078e00ff */
[----:B------:R-:W-:Y:S02]  /*0850*/  UIADD3 UR4, UPT, UPT, UR4, 0x1, URZ ;  /* 0x0000000104047890 */ /* 0x000fe4000fffe0ff */
[----:B------:R-:W-:-:S02]  /*0860*/  FSEL R6, R0, -0.00019574658654164522886, !P0 ;  /* 0xb94d415300067808 */ /* 0x000fc40004000000 */
[----:B------:R-:W-:Y:S01]  /*0870*/  FSEL R18, R18, 0.0083327032625675201416, !P0 ;  /* 0x3c0885e412127808 */ /* 0x000fe20004000000 */
[----:B------:R-:W-:Y:S01]  /*0880*/  UISETP.NE.AND UP0, UPT, UR4, 0x64, UPT ;  /* 0x000000640400788c */ /* 0x000fe2000bf05270 */
[----:B------:R-:W-:Y:S02]  /*0890*/  FSEL R0, R8, 1, P0 ;  /* 0x3f80000008007808 */ /* 0x000fe40000000000 */
[----:B------:R-:W-:Y:S01]  /*08a0*/  FSEL R11, -R11, -0.16666662693023681641, !P0 ;  /* 0xbe2aaaa80b0b7808 */ /* 0x000fe20004000100 */
[C---:B------:R-:W-:Y:S02]  /*08b0*/  FFMA R6, R7.reuse, R6, R18 ;  /* 0x0000000607067223 */ /* 0x040fe40000000012 */
[C---:B------:R-:W-:Y:S02]  /*08c0*/  FFMA R9, R7.reuse, R0, RZ ;  /* 0x0000000007097223 */ /* 0x040fe400000000ff */
[----:B------:R-:W-:-:S04]  /*08d0*/  FFMA R6, R7, R6, R11 ;  /* 0x0000000607067223 */ /* 0x000fc8000000000b */
[----:B------:R-:W-:-:S04]  /*08e0*/  FFMA R0, R9, R6, R0 ;  /* 0x0000000609007223 */ /* 0x000fc80000000000 */
[----:B------:R-:W-:-:S04]  /*08f0*/  @P1 FADD R0, RZ, -R0 ;  /* 0x80000000ff001221 */ /* 0x000fc80000000000 */
[----:B------:R-:W-:Y:S01]  /*0900*/  FADD R3, R0, R3 ;  /* 0x0000000300037221 */ /* 0x000fe20000000000 */
[----:B------:R-:W-:Y:S06]  /*0910*/  BRA.U UP0, `(.L_x_5) ;  /* 0xfffffff500fc7547 */ /* 0x000fec000b83ffff */
[----:B------:R-:W0:Y:S02]  /*0920*/  LDC.64 R4, c[0x0][0x390] ;  /* 0x0000e400ff047b82 */ /* 0x000e240000000a00 */
[----:B0-----:R-:W-:-:S05]  /*0930*/  IMAD.WIDE R4, R2, 0x4, R4 ;  /* 0x0000000402047825 */ /* 0x001fca00078e0204 */
[----:B------:R-:W-:Y:S01]  /*0940*/  STG.E desc[UR8][R4.64], R3 ;  /* 0x0000000304007986 */ /* 0x000fe2000c101908 */
[----:B------:R-:W-:Y:S05]  /*0950*/  EXIT ;  /* 0x000000000000794d */ /* 0x000fea0003800000 */
.L_x_6:
[----:B------:R-:W-:-:S00]  /*0960*/  BRA `(.L_x_6) ;  /* 0xfffffffc00fc7947 */ /* 0x000fc0000383ffff */
[----:B------:R-:W-:-:S00]  /*0970*/  NOP ;  /* 0x0000000000007918 */ /* 0x000fc00000000000 */
        /* <DEDUP_REMOVED lines=8> */
.L_x_7:


//--------------------- .nv.global.init           --------------------------
	.section	.nv.global.init,"aw",@progbits
	.align	4
.nv.global.init:
	.type		__cudart_i2opi_f,@object
	.size		__cudart_i2opi_f,(.L_0 - __cudart_i2opi_f)
__cudart_i2opi_f:
        /*0000*/ 	.byte	0x41, 0x90, 0x43, 0x3c, 0x99, 0x95, 0x62, 0xdb, 0xc0, 0xdd, 0x34, 0xf5, 0xd1, 0x57, 0x27, 0xfc
        /*0010*/ 	.byte	0x29, 0x15, 0x44, 0x4e, 0x6e, 0x83, 0xf9, 0xa2
.L_0:


//--------------------- .nv.shared.reserved.0     --------------------------
	.section	.nv.shared.reserved.0,"aw",@nobits
	.weak		__nv_reservedSMEM_offset_0_alias
	.size		__nv_reservedSMEM_offset_0_alias, 0, 64
	.other		__nv_reservedSMEM_offset_0_alias,@"STO_CUDA_RESERVED_SHARED STV_DEFAULT"
__nv_reservedSMEM_offset_0_alias:
	.zero		0
	.zero		64


//--------------------- .nv.constant0._Z12processArrayPfS_S_ --------------------------
	.section	.nv.constant0._Z12processArrayPfS_S_,"a",@progbits
	.sectionflags	@""
	.align	4
.nv.constant0._Z12processArrayPfS_S_:
	.zero		920


//--------------------- SYMBOLS --------------------------

	.type		.nv.reservedSmem.offset0,@object
	.size		.nv.reservedSmem.offset0,0x4
